	.headerflags	@"EF_CUDA_TEXMODE_UNIFIED EF_CUDA_64BIT_ADDRESS EF_CUDA_ACCELERATORS EF_CUDA_SM90 EF_CUDA_VIRTUAL_SM(EF_CUDA_SM90)"
	.elftype	@"ET_EXEC"


//--------------------- .nv.info                  --------------------------
	.section	.nv.info,"",@"SHT_CUDA_INFO"
	.align	4


	//----- nvinfo : EIATTR_REGCOUNT
	.align		4
        /*0000*/ 	.byte	0x04, 0x2f
        /*0002*/ 	.short	(.L_3 - .L_2)
	.align		4
.L_2:
        /*0004*/ 	.word	index@(triton_poi_fused__native_batch_norm_legit_no_training_add_relu_39)
        /*0008*/ 	.word	0x00000014


	//----- nvinfo : EIATTR_MIN_STACK_SIZE
	.align		4
.L_3:
        /*000c*/ 	.byte	0x04, 0x12
        /*000e*/ 	.short	(.L_5 - .L_4)
	.align		4
.L_4:
        /*0010*/ 	.word	index@(triton_poi_fused__native_batch_norm_legit_no_training_add_relu_39)
        /*0014*/ 	.word	0x00000000


	//----- nvinfo : EIATTR_FRAME_SIZE
	.align		4
.L_5:
        /*0018*/ 	.byte	0x04, 0x11
        /*001a*/ 	.short	(.L_7 - .L_6)
	.align		4
.L_6:
        /*001c*/ 	.word	index@(triton_poi_fused__native_batch_norm_legit_no_training_add_relu_39)
        /*0020*/ 	.word	0x00000000


	//----- nvinfo : EIATTR_MIN_STACK_SIZE
	.align		4
.L_7:
        /*0024*/ 	.byte	0x04, 0x12
        /*0026*/ 	.short	(.L_9 - .L_8)
	.align		4
.L_8:
        /*0028*/ 	.word	index@(triton_poi_fused__native_batch_norm_legit_no_training_add_relu_39)
        /*002c*/ 	.word	0x00000000
.L_9:


//--------------------- .nv.info.triton_poi_fused__native_batch_norm_legit_no_training_add_relu_39 --------------------------
	.section	.nv.info.triton_poi_fused__native_batch_norm_legit_no_training_add_relu_39,"",@"SHT_CUDA_INFO"
	.sectionflags	@""
	.align	4


	//----- nvinfo : EIATTR_CUDA_API_VERSION
	.align		4
        /*0000*/ 	.byte	0x04, 0x37
        /*0002*/ 	.short	(.L_11 - .L_10)
.L_10:
        /*0004*/ 	.word	0x0000007c


	//----- nvinfo : EIATTR_KPARAM_INFO
	.align		4
.L_11:
        /*0008*/ 	.byte	0x04, 0x17
        /*000a*/ 	.short	(.L_13 - .L_12)
.L_12:
        /*000c*/ 	.word	0x00000000
        /*0010*/ 	.short	0x0007
        /*0012*/ 	.short	0x0038
        /*0014*/ 	.byte	0x00, 0xf0, 0x11, 0x00


	//----- nvinfo : EIATTR_KPARAM_INFO
	.align		4
.L_13:
        /*0018*/ 	.byte	0x04, 0x17
        /*001a*/ 	.short	(.L_15 - .L_14)
.L_14:
        /*001c*/ 	.word	0x00000000
        /*0020*/ 	.short	0x0006
        /*0022*/ 	.short	0x0030
        /*0024*/ 	.byte	0x00, 0xf4, 0x21, 0x00


	//----- nvinfo : EIATTR_KPARAM_INFO
	.align		4
.L_15:
        /*0028*/ 	.byte	0x04, 0x17
        /*002a*/ 	.short	(.L_17 - .L_16)
.L_16:
        /*002c*/ 	.word	0x00000000
        /*0030*/ 	.short	0x0005
        /*0032*/ 	.short	0x0028
        /*0034*/ 	.byte	0x00, 0xf4, 0x21, 0x00


	//----- nvinfo : EIATTR_KPARAM_INFO
	.align		4
.L_17:
        /*0038*/ 	.byte	0x04, 0x17
        /*003a*/ 	.short	(.L_19 - .L_18)
.L_18:
        /*003c*/ 	.word	0x00000000
        /*0040*/ 	.short	0x0004
        /*0042*/ 	.short	0x0020
        /*0044*/ 	.byte	0x00, 0xf4, 0x21, 0x00


	//----- nvinfo : EIATTR_KPARAM_INFO
	.align		4
.L_19:
        /*0048*/ 	.byte	0x04, 0x17
        /*004a*/ 	.short	(.L_21 - .L_20)
.L_20:
        /*004c*/ 	.word	0x00000000
        /*0050*/ 	.short	0x0003
        /*0052*/ 	.short	0x0018
        /*0054*/ 	.byte	0x00, 0xf4, 0x21, 0x00


	//----- nvinfo : EIATTR_KPARAM_INFO
	.align		4
.L_21:
        /*0058*/ 	.byte	0x04, 0x17
        /*005a*/ 	.short	(.L_23 - .L_22)
.L_22:
        /*005c*/ 	.word	0x00000000
        /*0060*/ 	.short	0x0002
        /*0062*/ 	.short	0x0010
        /*0064*/ 	.byte	0x00, 0xf4, 0x21, 0x00


	//----- nvinfo : EIATTR_KPARAM_INFO
	.align		4
.L_23:
        /*0068*/ 	.byte	0x04, 0x17
        /*006a*/ 	.short	(.L_25 - .L_24)
.L_24:
        /*006c*/ 	.word	0x00000000
        /*0070*/ 	.short	0x0001
        /*0072*/ 	.short	0x0008
        /*0074*/ 	.byte	0x00, 0xf4, 0x21, 0x00


	//----- nvinfo : EIATTR_KPARAM_INFO
	.align		4
.L_25:
        /*0078*/ 	.byte	0x04, 0x17
        /*007a*/ 	.short	(.L_27 - .L_26)
.L_26:
        /*007c*/ 	.word	0x00000000
        /*0080*/ 	.short	0x0000
        /*0082*/ 	.short	0x0000
        /*0084*/ 	.byte	0x00, 0xf4, 0x21, 0x00


	//----- nvinfo : EIATTR_SPARSE_MMA_MASK
	.align		4
.L_27:
        /*0088*/ 	.byte	0x03, 0x50
        /*008a*/ 	.short	0x0000


	//----- nvinfo : EIATTR_MAXREG_COUNT
	.align		4
        /*008c*/ 	.byte	0x03, 0x1b
        /*008e*/ 	.short	0x00ff


	//----- nvinfo : EIATTR_EXIT_INSTR_OFFSETS
	.align		4
        /*0090*/ 	.byte	0x04, 0x1c
        /*0092*/ 	.short	(.L_29 - .L_28)


	//   ....[0]....
.L_28:
        /*0094*/ 	.word	0x00000420


	//----- nvinfo : EIATTR_REQNTID
	.align		4
.L_29:
        /*0098*/ 	.byte	0x04, 0x10
        /*009a*/ 	.short	(.L_31 - .L_30)
.L_30:
        /*009c*/ 	.word	0x00000080
        /*00a0*/ 	.word	0x00000001
        /*00a4*/ 	.word	0x00000001


	//----- nvinfo : EIATTR_CBANK_PARAM_SIZE
	.align		4
.L_31:
        /*00a8*/ 	.byte	0x03, 0x19
        /*00aa*/ 	.short	0x003c


	//----- nvinfo : EIATTR_PARAM_CBANK
	.align		4
        /*00ac*/ 	.byte	0x04, 0x0a
        /*00ae*/ 	.short	(.L_33 - .L_32)
	.align		4
.L_32:
        /*00b0*/ 	.word	index@(.nv.constant0.triton_poi_fused__native_batch_norm_legit_no_training_add_relu_39)
        /*00b4*/ 	.short	0x0210
        /*00b6*/ 	.short	0x003c


	//----- nvinfo : EIATTR_SW_WAR
	.align		4
.L_33:
        /*00b8*/ 	.byte	0x04, 0x36
        /*00ba*/ 	.short	(.L_35 - .L_34)
.L_34:
        /*00bc*/ 	.word	0x00000008
.L_35:


//--------------------- .nv.callgraph             --------------------------
	.section	.nv.callgraph,"",@"SHT_CUDA_CALLGRAPH"
	.align	4
	.sectionentsize	8
	.align		4
        /*0000*/ 	.word	0x00000000
	.align		4
        /*0004*/ 	.word	0xffffffff
	.align		4
        /*0008*/ 	.word	0x00000000
	.align		4
        /*000c*/ 	.word	0xfffffffe
	.align		4
        /*0010*/ 	.word	0x00000000
	.align		4
        /*0014*/ 	.word	0xfffffffd
	.align		4
        /*0018*/ 	.word	0x00000000
	.align		4
        /*001c*/ 	.word	0xfffffffc


//--------------------- .nv.constant4             --------------------------
	.section	.nv.constant4,"a",@progbits
	.align	8
	.align		8
.nv.constant4:
        /*0000*/ 	.dword	_$_str
	.align		8
        /*0008*/ 	.dword	_$_str_$_2


//--------------------- .text.triton_poi_fused__native_batch_norm_legit_no_training_add_relu_39 --------------------------
	.section	.text.triton_poi_fused__native_batch_norm_legit_no_training_add_relu_39,"ax",@progbits
	.align	128
        .global         triton_poi_fused__native_batch_norm_legit_no_training_add_relu_39
        .type           triton_poi_fused__native_batch_norm_legit_no_training_add_relu_39,@function
        .size           triton_poi_fused__native_batch_norm_legit_no_training_add_relu_39,(.L_x_1 - triton_poi_fused__native_batch_norm_legit_no_training_add_relu_39)
        .other          triton_poi_fused__native_batch_norm_legit_no_training_add_relu_39,@"STO_CUDA_ENTRY STV_DEFAULT"
triton_poi_fused__native_batch_norm_legit_no_training_add_relu_39:
.text.triton_poi_fused__native_batch_norm_legit_no_training_add_relu_39:
[----:B------:R-:W-:Y:S01]  /*0000*/  LDC R1, c[0x0][0x28] ;  /* 0x00000a00ff017b82 */ /* 0x000fe20000000800 */
[----:B------:R-:W1:Y:S07]  /*0010*/  S2R R0, SR_TID.X ;  /* 0x0000000000007919 */ /* 0x000e6e0000002100 */
[----:B------:R-:W2:Y:S01]  /*0020*/  LDC.64 R2, c[0x0][0x220] ;  /* 0x00008800ff027b82 */ /* 0x000ea20000000a00 */
[----:B------:R-:W-:Y:S01]  /*0030*/  ULDC.64 UR4, c[0x0][0x208] ;  /* 0x0000820000047ab9 */ /* 0x000fe20000000a00 */
[----:B------:R-:W3:Y:S06]  /*0040*/  S2R R7, SR_CTAID.X ;  /* 0x0000000000077919 */ /* 0x000eec0000002500 */
[----:B------:R-:W4:Y:S08]  /*0050*/  LDC.64 R8, c[0x0][0x228] ;  /* 0x00008a00ff087b82 */ /* 0x000f300000000a00 */
[----:B------:R-:W5:Y:S08]  /*0060*/  LDC.64 R10, c[0x0][0x230] ;  /* 0x00008c00ff0a7b82 */ /* 0x000f700000000a00 */
[----:B------:R-:W4:Y:S01]  /*0070*/  LDC.64 R12, c[0x0][0x238] ;  /* 0x00008e00ff0c7b82 */ /* 0x000f220000000a00 */
[----:B-1----:R-:W-:-:S02]  /*0080*/  SHF.L.U32 R0, R0, 0x1, RZ ;  /* 0x0000000100007819 */ /* 0x002fc400000006ff */
[----:B---3--:R-:W-:Y:S02]  /*0090*/  SHF.R.S32.HI R5, RZ, 0x17, R7 ;  /* 0x00000017ff057819 */ /* 0x008fe40000011407 */
[----:B------:R-:W-:Y:S02]  /*00a0*/  LOP3.LUT R0, R0, 0xfe, RZ, 0xc0, !PT ;  /* 0x000000fe00007812 */ /* 0x000fe400078ec0ff */
[----:B------:R-:W-:Y:S02]  /*00b0*/  SGXT R5, R5, 0x1 ;  /* 0x000000010505781a */ /* 0x000fe40000000200 */
[----:B------:R-:W-:Y:S02]  /*00c0*/  LEA R0, R7, R0, 0x8 ;  /* 0x0000000007007211 */ /* 0x000fe400078e40ff */
[----:B------:R-:W1:Y:S02]  /*00d0*/  LDC.64 R6, c[0x0][0x218] ;  /* 0x00008600ff067b82 */ /* 0x000e640000000a00 */
[----:B------:R-:W-:-:S04]  /*00e0*/  LEA.HI R5, R5, R0, RZ, 0x8 ;  /* 0x0000000005057211 */ /* 0x000fc800078f40ff */
[----:B------:R-:W-:-:S04]  /*00f0*/  LOP3.LUT R5, R5, 0xffffff00, RZ, 0xc0, !PT ;  /* 0xffffff0005057812 */ /* 0x000fc800078ec0ff */
[----:B------:R-:W-:Y:S02]  /*0100*/  IADD3 R15, R0, -R5, RZ ;  /* 0x80000005000f7210 */ /* 0x000fe40007ffe0ff */
[----:B------:R-:W3:Y:S03]  /*0110*/  LDC.64 R4, c[0x0][0x210] ;  /* 0x00008400ff047b82 */ /* 0x000ee60000000a00 */
[----:B--2---:R-:W-:-:S06]  /*0120*/  IMAD.WIDE R2, R15, 0x4, R2 ;  /* 0x000000040f027825 */ /* 0x004fcc00078e0202 */
[----:B------:R-:W2:Y:S01]  /*0130*/  LDG.E.EL.64 R2, desc[UR4][R2.64] ;  /* 0x0000000402027981 */ /* 0x000ea2000c2e1b00 */
[----:B-1----:R-:W-:-:S04]  /*0140*/  IMAD.WIDE R6, R15, 0x4, R6 ;  /* 0x000000040f067825 */ /* 0x002fc800078e0206 */
[C---:B----4-:R-:W-:Y:S02]  /*0150*/  IMAD.WIDE R8, R15.reuse, 0x4, R8 ;  /* 0x000000040f087825 */ /* 0x050fe400078e0208 */
[----:B------:R-:W4:Y:S02]  /*0160*/  LDG.E.EL.64 R6, desc[UR4][R6.64] ;  /* 0x0000000406067981 */ /* 0x000f24000c2e1b00 */
[----:B-----5:R-:W-:Y:S02]  /*0170*/  IMAD.WIDE R10, R15, 0x4, R10 ;  /* 0x000000040f0a7825 */ /* 0x020fe400078e020a */
[----:B------:R-:W5:Y:S02]  /*0180*/  LDG.E.EL.64 R8, desc[UR4][R8.64] ;  /* 0x0000000408087981 */ /* 0x000f64000c2e1b00 */
[C---:B---3--:R-:W-:Y:S02]  /*0190*/  IMAD.WIDE R4, R0.reuse, 0x4, R4 ;  /* 0x0000000400047825 */ /* 0x048fe400078e0204 */
[----:B------:R-:W5:Y:S04]  /*01a0*/  LDG.E.EL.64 R10, desc[UR4][R10.64] ;  /* 0x000000040a0a7981 */ /* 0x000f68000c2e1b00 */
[----:B------:R-:W4:Y:S01]  /*01b0*/  LDG.E.64 R4, desc[UR4][R4.64] ;  /* 0x0000000404047981 */ /* 0x000f22000c1e1b00 */
[----:B0-----:R-:W-:-:S06]  /*01c0*/  IMAD.WIDE R12, R0, 0x4, R12 ;  /* 0x00000004000c7825 */ /* 0x001fcc00078e020c */
[----:B------:R-:W3:Y:S01]  /*01d0*/  LDG.E.64 R12, desc[UR4][R12.64] ;  /* 0x000000040c0c7981 */ /* 0x000ee2000c1e1b00 */
[----:B------:R-:W-:Y:S01]  /*01e0*/  HFMA2.MMA R16, -RZ, RZ, 1.625, 0 ;  /* 0x3e800000ff107435 */ /* 0x000fe200000001ff */
[----:B--2---:R-:W-:Y:S01]  /*01f0*/  FADD R2, R2, 9.9999997473787516356e-06 ;  /* 0x3727c5ac02027421 */ /* 0x004fe20000000000 */
[----:B------:R-:W-:-:S03]  /*0200*/  FADD R3, R3, 9.9999997473787516356e-06 ;  /* 0x3727c5ac03037421 */ /* 0x000fc60000000000 */
[----:B------:R-:W0:Y:S08]  /*0210*/  MUFU.SQRT R14, R2 ;  /* 0x00000002000e7308 */ /* 0x000e300000002000 */
[----:B------:R1:W2:Y:S01]  /*0220*/  MUFU.SQRT R15, R3 ;  /* 0x00000003000f7308 */ /* 0x0002a20000002000 */
[C---:B0-----:R-:W-:Y:S02]  /*0230*/  FSETP.GT.AND P0, PT, R14.reuse, 8.50705917302346158658e+37, PT ;  /* 0x7e8000000e00780b */ /* 0x041fe40003f04000 */
[----:B------:R-:W-:Y:S01]  /*0240*/  FSETP.GEU.AND P2, PT, R14, 1.175494350822287508e-38, PT ;  /* 0x008000000e00780b */ /* 0x000fe20003f4e000 */
[----:B-1----:R-:W0:Y:S01]  /*0250*/  LDC.64 R2, c[0x0][0x240] ;  /* 0x00009000ff027b82 */ /* 0x002e220000000a00 */
[----:B--2---:R-:W-:-:S02]  /*0260*/  FSETP.GT.AND P1, PT, R15, 8.50705917302346158658e+37, PT ;  /* 0x7e8000000f00780b */ /* 0x004fc40003f24000 */
[----:B------:R-:W-:-:S07]  /*0270*/  FSETP.GEU.AND P3, PT, R15, 1.175494350822287508e-38, PT ;  /* 0x008000000f00780b */ /* 0x000fce0003f6e000 */
[----:B------:R-:W-:-:S04]  /*0280*/  @P0 FMUL R14, R14, 0.25 ;  /* 0x3e8000000e0e0820 */ /* 0x000fc80000400000 */
[----:B------:R-:W-:Y:S01]  /*0290*/  @!P2 FMUL R14, R14, 16777216 ;  /* 0x4b8000000e0ea820 */ /* 0x000fe20000400000 */
[----:B------:R-:W-:-:S04]  /*02a0*/  @P1 FMUL R15, R15, 0.25 ;  /* 0x3e8000000f0f1820 */ /* 0x000fc80000400000 */
[----:B------:R-:W-:Y:S01]  /*02b0*/  @!P3 FMUL R15, R15, 16777216 ;  /* 0x4b8000000f0fb820 */ /* 0x000fe20000400000 */
[----:B------:R-:W1:Y:S01]  /*02c0*/  MUFU.RCP R14, R14 ;  /* 0x0000000e000e7308 */ /* 0x000e620000001000 */
[----:B------:R-:W-:-:S07]  /*02d0*/  FSEL R17, R16, 1, P0 ;  /* 0x3f80000010117808 */ /* 0x000fce0000000000 */
[----:B------:R-:W2:Y:S01]  /*02e0*/  MUFU.RCP R15, R15 ;  /* 0x0000000f000f7308 */ /* 0x000ea20000001000 */
[----:B------:R-:W-:Y:S01]  /*02f0*/  FSEL R16, R16, 1, P1 ;  /* 0x3f80000010107808 */ /* 0x000fe20000800000 */
[----:B------:R-:W-:Y:S01]  /*0300*/  @!P2 FMUL R17, R17, 16777216 ;  /* 0x4b8000001111a820 */ /* 0x000fe20000400000 */
[----:B----4-:R-:W-:-:S03]  /*0310*/  FADD R4, R4, -R6 ;  /* 0x8000000604047221 */ /* 0x010fc60000000000 */
[----:B------:R-:W-:Y:S01]  /*0320*/  @!P3 FMUL R16, R16, 16777216 ;  /* 0x4b8000001010b820 */ /* 0x000fe20000400000 */
[----:B-1----:R-:W-:Y:S01]  /*0330*/  FMUL R17, R14, R17 ;  /* 0x000000110e117220 */ /* 0x002fe20000400000 */
[----:B------:R-:W-:-:S03]  /*0340*/  FADD R5, R5, -R7 ;  /* 0x8000000705057221 */ /* 0x000fc60000000000 */
[----:B------:R-:W-:Y:S01]  /*0350*/  FMUL R17, R4, R17 ;  /* 0x0000001104117220 */ /* 0x000fe20000400000 */
[----:B--2---:R-:W-:-:S03]  /*0360*/  FMUL R16, R15, R16 ;  /* 0x000000100f107220 */ /* 0x004fc60000400000 */
[----:B-----5:R-:W-:Y:S01]  /*0370*/  FFMA R17, R8, R17, R10 ;  /* 0x0000001108117223 */ /* 0x020fe2000000000a */
[----:B------:R-:W-:-:S04]  /*0380*/  FMUL R16, R5, R16 ;  /* 0x0000001005107220 */ /* 0x000fc80000400000 */
[----:B------:R-:W-:Y:S01]  /*0390*/  FFMA R16, R9, R16, R11 ;  /* 0x0000001009107223 */ /* 0x000fe2000000000b */
[----:B---3--:R-:W-:Y:S01]  /*03a0*/  FSETP.GEU.AND P0, PT, R17, -R12, PT ;  /* 0x8000000c1100720b */ /* 0x008fe20003f0e000 */
[----:B------:R-:W-:Y:S02]  /*03b0*/  FADD R12, R12, R17 ;  /* 0x000000110c0c7221 */ /* 0x000fe40000000000 */
[----:B------:R-:W-:Y:S01]  /*03c0*/  FADD R4, R13, R16 ;  /* 0x000000100d047221 */ /* 0x000fe20000000000 */
[----:B------:R-:W-:Y:S01]  /*03d0*/  FSETP.GEU.AND P1, PT, R16, -R13, PT ;  /* 0x8000000d1000720b */ /* 0x000fe20003f2e000 */
[----:B0-----:R-:W-:Y:S01]  /*03e0*/  IMAD.WIDE R2, R0, 0x4, R2 ;  /* 0x0000000400027825 */ /* 0x001fe200078e0202 */
[----:B------:R-:W-:Y:S02]  /*03f0*/  FSEL R12, R12, RZ, P0 ;  /* 0x000000ff0c0c7208 */ /* 0x000fe40000000000 */
[----:B------:R-:W-:-:S05]  /*0400*/  FSEL R13, R4, RZ, P1 ;  /* 0x000000ff040d7208 */ /* 0x000fca0000800000 */
[----:B------:R-:W-:Y:S01]  /*0410*/  STG.E.64 desc[UR4][R2.64], R12 ;  /* 0x0000000c02007986 */ /* 0x000fe2000c101b04 */
[----:B------:R-:W-:Y:S05]  /*0420*/  EXIT ;  /* 0x000000000000794d */ /* 0x000fea0003800000 */
.L_x_0:
[----:B------:R-:W-:-:S00]  /*0430*/  BRA `(.L_x_0) ;  /* 0xfffffffc00fc7947 */ /* 0x000fc0000383ffff */
[----:B------:R-:W-:-:S00]  /*0440*/  NOP ;  /* 0x0000000000007918 */ /* 0x000fc00000000000 */
        /* <DEDUP_REMOVED lines=11> */
.L_x_1:


//--------------------- .nv.global.init           --------------------------
	.section	.nv.global.init,"aw",@progbits
.nv.global.init:
	.type		_$_str,@object
	.size		_$_str,(_$_str_$_2 - _$_str)
_$_str:
        /*0000*/ 	.byte	0x5f, 0x5f, 0x43, 0x55, 0x44, 0x41, 0x5f, 0x46, 0x54, 0x5a, 0x00
	.type		_$_str_$_2,@object
	.size		_$_str_$_2,(.L_1 - _$_str_$_2)
_$_str_$_2:
        /*000b*/ 	.byte	0x5f, 0x5f, 0x43, 0x55, 0x44, 0x41, 0x5f, 0x50, 0x52, 0x45, 0x43, 0x5f, 0x53, 0x51, 0x52, 0x54
        /*001b*/ 	.byte	0x00
.L_1:


//--------------------- .nv.constant0.triton_poi_fused__native_batch_norm_legit_no_training_add_relu_39 --------------------------
	.section	.nv.constant0.triton_poi_fused__native_batch_norm_legit_no_training_add_relu_39,"a",@progbits
	.sectionflags	@""
	.align	4
.nv.constant0.triton_poi_fused__native_batch_norm_legit_no_training_add_relu_39:
	.zero		588
